	.headerflags	@"EF_CUDA_TEXMODE_UNIFIED EF_CUDA_64BIT_ADDRESS EF_CUDA_ACCELERATORS EF_CUDA_SM90 EF_CUDA_VIRTUAL_SM(EF_CUDA_SM90)"
	.elftype	@"ET_EXEC"


//--------------------- .nv.info                  --------------------------
	.section	.nv.info,"",@"SHT_CUDA_INFO"
	.align	4


	//----- nvinfo : EIATTR_REGCOUNT
	.align		4
        /*0000*/ 	.byte	0x04, 0x2f
        /*0002*/ 	.short	(.L_2 - .L_1)
	.align		4
.L_1:
        /*0004*/ 	.word	index@(triton_poi_fused_log_sigmoid_forward_mul_neg_pow_rsub_sigmoid_sub_0)
        /*0008*/ 	.word	0x00000016


	//----- nvinfo : EIATTR_MIN_STACK_SIZE
	.align		4
.L_2:
        /*000c*/ 	.byte	0x04, 0x12
        /*000e*/ 	.short	(.L_4 - .L_3)
	.align		4
.L_3:
        /*0010*/ 	.word	index@(triton_poi_fused_log_sigmoid_forward_mul_neg_pow_rsub_sigmoid_sub_0)
        /*0014*/ 	.word	0x00000000


	//----- nvinfo : EIATTR_FRAME_SIZE
	.align		4
.L_4:
        /*0018*/ 	.byte	0x04, 0x11
        /*001a*/ 	.short	(.L_6 - .L_5)
	.align		4
.L_5:
        /*001c*/ 	.word	index@(triton_poi_fused_log_sigmoid_forward_mul_neg_pow_rsub_sigmoid_sub_0)
        /*0020*/ 	.word	0x00000000


	//----- nvinfo : EIATTR_MIN_STACK_SIZE
	.align		4
.L_6:
        /*0024*/ 	.byte	0x04, 0x12
        /*0026*/ 	.short	(.L_8 - .L_7)
	.align		4
.L_7:
        /*0028*/ 	.word	index@(triton_poi_fused_log_sigmoid_forward_mul_neg_pow_rsub_sigmoid_sub_0)
        /*002c*/ 	.word	0x00000000
.L_8:


//--------------------- .nv.info.triton_poi_fused_log_sigmoid_forward_mul_neg_pow_rsub_sigmoid_sub_0 --------------------------
	.section	.nv.info.triton_poi_fused_log_sigmoid_forward_mul_neg_pow_rsub_sigmoid_sub_0,"",@"SHT_CUDA_INFO"
	.sectionflags	@""
	.align	4


	//----- nvinfo : EIATTR_CUDA_API_VERSION
	.align		4
        /*0000*/ 	.byte	0x04, 0x37
        /*0002*/ 	.short	(.L_10 - .L_9)
.L_9:
        /*0004*/ 	.word	0x0000007c


	//----- nvinfo : EIATTR_KPARAM_INFO
	.align		4
.L_10:
        /*0008*/ 	.byte	0x04, 0x17
        /*000a*/ 	.short	(.L_12 - .L_11)
.L_11:
        /*000c*/ 	.word	0x00000000
        /*0010*/ 	.short	0x0003
        /*0012*/ 	.short	0x0018
        /*0014*/ 	.byte	0x00, 0xf0, 0x11, 0x00


	//----- nvinfo : EIATTR_KPARAM_INFO
	.align		4
.L_12:
        /*0018*/ 	.byte	0x04, 0x17
        /*001a*/ 	.short	(.L_14 - .L_13)
.L_13:
        /*001c*/ 	.word	0x00000000
        /*0020*/ 	.short	0x0002
        /*0022*/ 	.short	0x0010
        /*0024*/ 	.byte	0x00, 0xf4, 0x21, 0x00


	//----- nvinfo : EIATTR_KPARAM_INFO
	.align		4
.L_14:
        /*0028*/ 	.byte	0x04, 0x17
        /*002a*/ 	.short	(.L_16 - .L_15)
.L_15:
        /*002c*/ 	.word	0x00000000
        /*0030*/ 	.short	0x0001
        /*0032*/ 	.short	0x0008
        /*0034*/ 	.byte	0x00, 0xf4, 0x21, 0x00


	//----- nvinfo : EIATTR_KPARAM_INFO
	.align		4
.L_16:
        /*0038*/ 	.byte	0x04, 0x17
        /*003a*/ 	.short	(.L_18 - .L_17)
.L_17:
        /*003c*/ 	.word	0x00000000
        /*0040*/ 	.short	0x0000
        /*0042*/ 	.short	0x0000
        /*0044*/ 	.byte	0x00, 0xf4, 0x21, 0x00


	//----- nvinfo : EIATTR_SPARSE_MMA_MASK
	.align		4
.L_18:
        /*0048*/ 	.byte	0x03, 0x50
        /*004a*/ 	.short	0x0000


	//----- nvinfo : EIATTR_MAXREG_COUNT
	.align		4
        /*004c*/ 	.byte	0x03, 0x1b
        /*004e*/ 	.short	0x00ff


	//----- nvinfo : EIATTR_EXIT_INSTR_OFFSETS
	.align		4
        /*0050*/ 	.byte	0x04, 0x1c
        /*0052*/ 	.short	(.L_20 - .L_19)


	//   ....[0]....
.L_19:
        /*0054*/ 	.word	0x00000810


	//   ....[1]....
        /*0058*/ 	.word	0x00000830


	//----- nvinfo : EIATTR_REQNTID
	.align		4
.L_20:
        /*005c*/ 	.byte	0x04, 0x10
        /*005e*/ 	.short	(.L_22 - .L_21)
.L_21:
        /*0060*/ 	.word	0x00000080
        /*0064*/ 	.word	0x00000001
        /*0068*/ 	.word	0x00000001


	//----- nvinfo : EIATTR_CRS_STACK_SIZE
	.align		4
.L_22:
        /*006c*/ 	.byte	0x04, 0x1e
        /*006e*/ 	.short	(.L_24 - .L_23)
.L_23:
        /*0070*/ 	.word	0x00000000


	//----- nvinfo : EIATTR_CBANK_PARAM_SIZE
	.align		4
.L_24:
        /*0074*/ 	.byte	0x03, 0x19
        /*0076*/ 	.short	0x001c


	//----- nvinfo : EIATTR_PARAM_CBANK
	.align		4
        /*0078*/ 	.byte	0x04, 0x0a
        /*007a*/ 	.short	(.L_26 - .L_25)
	.align		4
.L_25:
        /*007c*/ 	.word	index@(.nv.constant0.triton_poi_fused_log_sigmoid_forward_mul_neg_pow_rsub_sigmoid_sub_0)
        /*0080*/ 	.short	0x0210
        /*0082*/ 	.short	0x001c


	//----- nvinfo : EIATTR_SW_WAR
	.align		4
.L_26:
        /*0084*/ 	.byte	0x04, 0x36
        /*0086*/ 	.short	(.L_28 - .L_27)
.L_27:
        /*0088*/ 	.word	0x00000008
.L_28:


//--------------------- .nv.callgraph             --------------------------
	.section	.nv.callgraph,"",@"SHT_CUDA_CALLGRAPH"
	.align	4
	.sectionentsize	8
	.align		4
        /*0000*/ 	.word	0x00000000
	.align		4
        /*0004*/ 	.word	0xffffffff
	.align		4
        /*0008*/ 	.word	0x00000000
	.align		4
        /*000c*/ 	.word	0xfffffffe
	.align		4
        /*0010*/ 	.word	0x00000000
	.align		4
        /*0014*/ 	.word	0xfffffffd
	.align		4
        /*0018*/ 	.word	0x00000000
	.align		4
        /*001c*/ 	.word	0xfffffffc


//--------------------- .nv.constant4             --------------------------
	.section	.nv.constant4,"a",@progbits
	.align	8
	.align		8
.nv.constant4:
        /*0000*/ 	.dword	_$_str


//--------------------- .text.triton_poi_fused_log_sigmoid_forward_mul_neg_pow_rsub_sigmoid_sub_0 --------------------------
	.section	.text.triton_poi_fused_log_sigmoid_forward_mul_neg_pow_rsub_sigmoid_sub_0,"ax",@progbits
	.align	128
        .global         triton_poi_fused_log_sigmoid_forward_mul_neg_pow_rsub_sigmoid_sub_0
        .type           triton_poi_fused_log_sigmoid_forward_mul_neg_pow_rsub_sigmoid_sub_0,@function
        .size           triton_poi_fused_log_sigmoid_forward_mul_neg_pow_rsub_sigmoid_sub_0,(.L_x_5 - triton_poi_fused_log_sigmoid_forward_mul_neg_pow_rsub_sigmoid_sub_0)
        .other          triton_poi_fused_log_sigmoid_forward_mul_neg_pow_rsub_sigmoid_sub_0,@"STO_CUDA_ENTRY STV_DEFAULT"
triton_poi_fused_log_sigmoid_forward_mul_neg_pow_rsub_sigmoid_sub_0:
.text.triton_poi_fused_log_sigmoid_forward_mul_neg_pow_rsub_sigmoid_sub_0:
[----:B------:R-:W0:Y:S02]  /*0000*/  LDC R1, c[0x0][0x28] ;  /* 0x00000a00ff017b82 */ /* 0x000e240000000800 */
[----:B------:R-:W1:Y:S01]  /*0010*/  S2R R0, SR_TID.X ;  /* 0x0000000000007919 */ /* 0x000e620000002100 */
[----:B------:R-:W2:Y:S01]  /*0020*/  LDC.64 R6, c[0x0][0x210] ;  /* 0x00008400ff067b82 */ /* 0x000ea20000000a00 */
[----:B------:R-:W-:Y:S01]  /*0030*/  ULDC.64 UR4, c[0x0][0x208] ;  /* 0x0000820000047ab9 */ /* 0x000fe20000000a00 */
[----:B------:R-:W3:Y:S06]  /*0040*/  S2R R3, SR_CTAID.X ;  /* 0x0000000000037919 */ /* 0x000eec0000002500 */
[----:B------:R-:W4:Y:S01]  /*0050*/  LDC.64 R8, c[0x0][0x218] ;  /* 0x00008600ff087b82 */ /* 0x000f220000000a00 */
[----:B-1----:R-:W-:-:S04]  /*0060*/  LOP3.LUT R0, R0, 0x7f, RZ, 0xc0, !PT ;  /* 0x0000007f00007812 */ /* 0x002fc800078ec0ff */
[----:B---3--:R-:W-:Y:S02]  /*0070*/  LEA R0, R3, R0, 0x7 ;  /* 0x0000000003007211 */ /* 0x008fe400078e38ff */
[----:B------:R-:W-:Y:S02]  /*0080*/  CS2R R2, SRZ ;  /* 0x0000000000027805 */ /* 0x000fe4000001ff00 */
[C---:B------:R-:W-:Y:S01]  /*0090*/  ISETP.GE.AND P0, PT, R0.reuse, 0x100, PT ;  /* 0x000001000000780c */ /* 0x040fe20003f06270 */
[----:B--2---:R-:W-:-:S12]  /*00a0*/  IMAD.WIDE R6, R0, 0x4, R6 ;  /* 0x0000000400067825 */ /* 0x004fd800078e0206 */
[----:B------:R-:W2:Y:S01]  /*00b0*/  @!P0 LDG.E R2, desc[UR4][R6.64] ;  /* 0x0000000406028981 */ /* 0x000ea2000c1e1900 */
[----:B----4-:R-:W-:-:S05]  /*00c0*/  IMAD.WIDE R8, R0, 0x4, R8 ;  /* 0x0000000400087825 */ /* 0x010fca00078e0208 */
[----:B------:R1:W5:Y:S01]  /*00d0*/  @!P0 LDG.E R3, desc[UR4][R8.64] ;  /* 0x0000000408038981 */ /* 0x000362000c1e1900 */
[----:B------:R-:W-:Y:S01]  /*00e0*/  MOV R19, 0x3d39bf78 ;  /* 0x3d39bf7800137802 */ /* 0x000fe20000000f00 */
[----:B------:R-:W-:Y:S01]  /*00f0*/  BSSY B0, `(.L_x_0) ;  /* 0x0000057000007945 */ /* 0x000fe20003800000 */
[----:B--2---:R-:W-:-:S04]  /*0100*/  FADD R4, RZ, -|R2| ;  /* 0xc0000002ff047221 */ /* 0x004fc80000000000 */
[----:B------:R-:W-:Y:S01]  /*0110*/  FMUL R11, R4, 1.4426950216293334961 ;  /* 0x3fb8aa3b040b7820 */ /* 0x000fe20000400000 */
[----:B------:R-:W-:-:S04]  /*0120*/  FADD R4, RZ, -R2 ;  /* 0x80000002ff047221 */ /* 0x000fc80000000000 */
[--C-:B------:R-:W-:Y:S01]  /*0130*/  FADD R5, RZ, -|R4|.reuse ;  /* 0xc0000004ff057221 */ /* 0x100fe20000000000 */
[----:B------:R-:W-:Y:S01]  /*0140*/  FSETP.GEU.AND P1, PT, R11, -126, PT ;  /* 0xc2fc00000b00780b */ /* 0x000fe20003f2e000 */
[----:B------:R-:W-:Y:S01]  /*0150*/  FADD R7, RZ, -R4 ;  /* 0x80000004ff077221 */ /* 0x000fe20000000000 */
[----:B------:R-:W-:Y:S01]  /*0160*/  FMUL R13, R4, 1.4426950216293334961 ;  /* 0x3fb8aa3b040d7820 */ /* 0x000fe20000400000 */
[----:B------:R-:W-:Y:S02]  /*0170*/  FMUL R12, R5, 1.4426950216293334961 ;  /* 0x3fb8aa3b050c7820 */ /* 0x000fe40000400000 */
[----:B------:R-:W-:Y:S02]  /*0180*/  FMUL R10, R7, 1.4426950216293334961 ;  /* 0x3fb8aa3b070a7820 */ /* 0x000fe40000400000 */
[----:B------:R-:W-:Y:S02]  /*0190*/  FSETP.GEU.AND P2, PT, R13, -126, PT ;  /* 0xc2fc00000d00780b */ /* 0x000fe40003f4e000 */
[----:B------:R-:W-:-:S04]  /*01a0*/  FSETP.GEU.AND P3, PT, R12, -126, PT ;  /* 0xc2fc00000c00780b */ /* 0x000fc80003f6e000 */
[----:B------:R-:W-:-:S04]  /*01b0*/  @!P1 FMUL R11, R11, 0.5 ;  /* 0x3f0000000b0b9820 */ /* 0x000fc80000400000 */
[----:B------:R-:W2:Y:S03]  /*01c0*/  MUFU.EX2 R5, R11 ;  /* 0x0000000b00057308 */ /* 0x000ea60000000800 */
[----:B------:R-:W-:Y:S02]  /*01d0*/  @!P2 FMUL R13, R13, 0.5 ;  /* 0x3f0000000d0da820 */ /* 0x000fe40000400000 */
[----:B------:R-:W-:-:S04]  /*01e0*/  @!P3 FMUL R12, R12, 0.5 ;  /* 0x3f0000000c0cb820 */ /* 0x000fc80000400000 */
[----:B------:R-:W3:Y:S01]  /*01f0*/  MUFU.EX2 R6, R12 ;  /* 0x0000000c00067308 */ /* 0x000ee20000000800 */
[----:B--2---:R-:W-:Y:S01]  /*0200*/  @!P1 FMUL R5, R5, R5 ;  /* 0x0000000505059220 */ /* 0x004fe20000400000 */
[----:B------:R-:W-:-:S06]  /*0210*/  FSETP.GEU.AND P1, PT, R10, -126, PT ;  /* 0xc2fc00000a00780b */ /* 0x000fcc0003f2e000 */
[----:B------:R-:W2:Y:S01]  /*0220*/  MUFU.EX2 R13, R13 ;  /* 0x0000000d000d7308 */ /* 0x000ea20000000800 */
[C---:B------:R-:W-:Y:S01]  /*0230*/  FADD.FTZ.RZ R7, R5.reuse, 1 ;  /* 0x3f80000005077421 */ /* 0x040fe2000001c000 */
[----:B------:R-:W-:Y:S01]  /*0240*/  ISETP.GE.U32.AND P5, PT, R5, 0x7f800000, PT ;  /* 0x7f8000000500780c */ /* 0x000fe20003fa6070 */
[----:B---3--:R-:W-:-:S03]  /*0250*/  @!P3 FMUL R6, R6, R6 ;  /* 0x000000060606b220 */ /* 0x008fc60000400000 */
[----:B------:R-:W-:Y:S01]  /*0260*/  IADD3 R7, R7, -0x3f400000, RZ ;  /* 0xc0c0000007077810 */ /* 0x000fe20007ffe0ff */
[----:B-1----:R-:W-:Y:S01]  /*0270*/  FADD.FTZ.RZ R9, R6, 1 ;  /* 0x3f80000006097421 */ /* 0x002fe2000001c000 */
[----:B------:R-:W-:Y:S02]  /*0280*/  @!P1 FMUL R10, R10, 0.5 ;  /* 0x3f0000000a0a9820 */ /* 0x000fe40000400000 */
[----:B------:R-:W-:Y:S01]  /*0290*/  LOP3.LUT R8, R7, 0xff800000, RZ, 0xc0, !PT ;  /* 0xff80000007087812 */ /* 0x000fe200078ec0ff */
[----:B------:R-:W-:Y:S01]  /*02a0*/  HFMA2.MMA R7, -RZ, RZ, 1.625, 0 ;  /* 0x3e800000ff077435 */ /* 0x000fe200000001ff */
[----:B--2---:R-:W-:Y:S01]  /*02b0*/  @!P2 FMUL R13, R13, R13 ;  /* 0x0000000d0d0da220 */ /* 0x004fe20000400000 */
[----:B------:R-:W-:Y:S01]  /*02c0*/  IADD3 R9, R9, -0x3f400000, RZ ;  /* 0xc0c0000009097810 */ /* 0x000fe20007ffe0ff */
[----:B------:R-:W1:Y:S01]  /*02d0*/  MUFU.EX2 R12, R10 ;  /* 0x0000000a000c7308 */ /* 0x000e620000000800 */
[----:B------:R-:W-:Y:S01]  /*02e0*/  IADD3 R14, -R8, 0x40800000, RZ ;  /* 0x40800000080e7810 */ /* 0x000fe20007ffe1ff */
[----:B------:R-:W-:Y:S01]  /*02f0*/  FADD R15, R13, 1 ;  /* 0x3f8000000d0f7421 */ /* 0x000fe20000000000 */
[----:B------:R-:W-:-:S02]  /*0300*/  LOP3.LUT R9, R9, 0xff800000, RZ, 0xc0, !PT ;  /* 0xff80000009097812 */ /* 0x000fc400078ec0ff */
[----:B------:R-:W-:Y:S02]  /*0310*/  IADD3 R11, R5, -R8, RZ ;  /* 0x80000008050b7210 */ /* 0x000fe40007ffe0ff */
[----:B------:R-:W-:Y:S01]  /*0320*/  IADD3 R18, -R9, 0x40800000, RZ ;  /* 0x4080000009127810 */ /* 0x000fe20007ffe1ff */
[-C--:B------:R-:W-:Y:S01]  /*0330*/  FFMA.FTZ R14, R14, R7.reuse, -1 ;  /* 0xbf8000000e0e7423 */ /* 0x080fe20000010007 */
[----:B------:R-:W-:Y:S02]  /*0340*/  IADD3 R16, R6, -R9, RZ ;  /* 0x8000000906107210 */ /* 0x000fe40007ffe0ff */
[----:B------:R-:W-:Y:S01]  /*0350*/  FSETP.GT.AND P4, PT, R15, 8.50705917302346158658e+37, PT ;  /* 0x7e8000000f00780b */ /* 0x000fe20003f84000 */
[----:B------:R-:W-:Y:S01]  /*0360*/  FFMA.FTZ R17, R18, R7, -1 ;  /* 0xbf80000012117423 */ /* 0x000fe20000010007 */
[----:B------:R-:W-:Y:S01]  /*0370*/  FADD R11, R11, R14 ;  /* 0x0000000e0b0b7221 */ /* 0x000fe20000000000 */
[----:B------:R-:W-:Y:S01]  /*0380*/  ISETP.GE.U32.AND P2, PT, R6, 0x7f800000, PT ;  /* 0x7f8000000600780c */ /* 0x000fe20003f46070 */
[----:B-1----:R-:W-:Y:S01]  /*0390*/  @!P1 FMUL R12, R12, R12 ;  /* 0x0000000c0c0c9220 */ /* 0x002fe20000400000 */
[----:B------:R-:W-:Y:S01]  /*03a0*/  FADD R10, R16, R17 ;  /* 0x00000011100a7221 */ /* 0x000fe20000000000 */
[CC--:B------:R-:W-:Y:S01]  /*03b0*/  FFMA.FTZ R14, R11.reuse, -R19.reuse, 0.10546888411045074463 ;  /* 0x3dd800120b0e7423 */ /* 0x0c0fe20000010813 */
[----:B------:R-:W-:Y:S01]  /*03c0*/  FSETP.GT.AND P1, PT, R2, RZ, PT ;  /* 0x000000ff0200720b */ /* 0x000fe20003f24000 */
[----:B------:R-:W-:Y:S01]  /*03d0*/  FADD R13, R12, 1 ;  /* 0x3f8000000c0d7421 */ /* 0x000fe20000000000 */
[----:B------:R-:W-:Y:S01]  /*03e0*/  FFMA.FTZ R17, R10, -R19, 0.10546888411045074463 ;  /* 0x3dd800120a117423 */ /* 0x000fe20000010813 */
[----:B------:R-:W-:-:S03]  /*03f0*/  FFMA.FTZ R14, R11, R14, -0.13229703903198242188 ;  /* 0xbe0778e00b0e7423 */ /* 0x000fc6000001000e */
[C---:B------:R-:W-:Y:S01]  /*0400*/  FFMA.FTZ R17, R10.reuse, R17, -0.13229703903198242188 ;  /* 0xbe0778e00a117423 */ /* 0x040fe20000010011 */
[----:B------:R-:W-:Y:S01]  /*0410*/  FFMA.FTZ R14, R11, R14, 0.14491446316242218018 ;  /* 0x3e1464750b0e7423 */ /* 0x000fe2000001000e */
[----:B------:R-:W-:Y:S01]  /*0420*/  FSETP.GT.AND P3, PT, R13, 8.50705917302346158658e+37, PT ;  /* 0x7e8000000d00780b */ /* 0x000fe20003f64000 */
[----:B------:R-:W-:Y:S01]  /*0430*/  @P4 FMUL R15, R15, 0.25 ;  /* 0x3e8000000f0f4820 */ /* 0x000fe20000400000 */
[C---:B------:R-:W-:Y:S01]  /*0440*/  FFMA.FTZ R17, R10.reuse, R17, 0.14491446316242218018 ;  /* 0x3e1464750a117423 */ /* 0x040fe20000010011 */
[C---:B------:R-:W-:Y:S02]  /*0450*/  FFMA.FTZ R14, R11.reuse, R14, -0.16641564667224884033 ;  /* 0xbe2a68dd0b0e7423 */ /* 0x040fe4000001000e */
[----:B------:R1:W2:Y:S01]  /*0460*/  MUFU.RCP R12, R15 ;  /* 0x0000000f000c7308 */ /* 0x0002a20000001000 */
[----:B------:R-:W-:Y:S01]  /*0470*/  FFMA.FTZ R17, R10, R17, -0.16641564667224884033 ;  /* 0xbe2a68dd0a117423 */ /* 0x000fe20000010011 */
[----:B------:R-:W-:-:S03]  /*0480*/  FFMA.FTZ R14, R11, R14, 0.19988867640495300293 ;  /* 0x3e4caf9e0b0e7423 */ /* 0x000fc6000001000e */
[C---:B------:R-:W-:Y:S01]  /*0490*/  FFMA.FTZ R17, R10.reuse, R17, 0.19988867640495300293 ;  /* 0x3e4caf9e0a117423 */ /* 0x040fe20000010011 */
[----:B------:R-:W-:Y:S02]  /*04a0*/  FFMA.FTZ R14, R11, R14, -0.25000196695327758789 ;  /* 0xbe8000420b0e7423 */ /* 0x000fe4000001000e */
[----:B------:R-:W-:Y:S01]  /*04b0*/  @P3 FMUL R13, R13, 0.25 ;  /* 0x3e8000000d0d3820 */ /* 0x000fe20000400000 */
[C---:B------:R-:W-:Y:S01]  /*04c0*/  FFMA.FTZ R17, R10.reuse, R17, -0.25000196695327758789 ;  /* 0xbe8000420a117423 */ /* 0x040fe20000010011 */
[C---:B------:R-:W-:Y:S01]  /*04d0*/  FFMA.FTZ R14, R11.reuse, R14, 0.33333510160446166992 ;  /* 0x3eaaaae60b0e7423 */ /* 0x040fe2000001000e */
[----:B-1----:R-:W-:Y:S02]  /*04e0*/  I2FP.F32.S32 R15, R9 ;  /* 0x00000009000f7245 */ /* 0x002fe40000201400 */
[C---:B------:R-:W-:Y:S01]  /*04f0*/  FFMA.FTZ R17, R10.reuse, R17, 0.33333510160446166992 ;  /* 0x3eaaaae60a117423 */ /* 0x040fe20000010011 */
[----:B------:R-:W1:Y:S01]  /*0500*/  MUFU.RCP R13, R13 ;  /* 0x0000000d000d7308 */ /* 0x000e620000001000 */
[----:B------:R-:W-:Y:S01]  /*0510*/  FFMA.FTZ R14, R11, R14, -0.5 ;  /* 0xbf0000000b0e7423 */ /* 0x000fe2000001000e */
[----:B------:R-:W-:Y:S01]  /*0520*/  I2FP.F32.S32 R9, R8 ;  /* 0x0000000800097245 */ /* 0x000fe20000201400 */
[C---:B------:R-:W-:Y:S01]  /*0530*/  FFMA.FTZ R17, R10.reuse, R17, -0.5 ;  /* 0xbf0000000a117423 */ /* 0x040fe20000010011 */
[----:B------:R-:W-:Y:S01]  /*0540*/  FSEL R8, R7, 1, P3 ;  /* 0x3f80000007087808 */ /* 0x000fe20001800000 */
[----:B------:R-:W-:Y:S01]  /*0550*/  FMUL R14, R11, R14 ;  /* 0x0000000e0b0e7220 */ /* 0x000fe20000400000 */
[----:B------:R-:W-:Y:S01]  /*0560*/  FMUL R15, R15, 1.1920928955078125e-07 ;  /* 0x340000000f0f7820 */ /* 0x000fe20000400000 */
[C---:B------:R-:W-:Y:S01]  /*0570*/  FMUL R17, R10.reuse, R17 ;  /* 0x000000110a117220 */ /* 0x040fe20000400000 */
[----:B------:R-:W-:Y:S01]  /*0580*/  FMUL R9, R9, 1.1920928955078125e-07 ;  /* 0x3400000009097820 */ /* 0x000fe20000400000 */
[----:B------:R-:W-:Y:S01]  /*0590*/  FFMA.FTZ R14, R11, R14, R11 ;  /* 0x0000000e0b0e7223 */ /* 0x000fe2000001000b */
[----:B------:R-:W-:Y:S01]  /*05a0*/  FSEL R11, R7, 1, P4 ;  /* 0x3f800000070b7808 */ /* 0x000fe20002000000 */
[----:B------:R-:W-:-:S02]  /*05b0*/  FFMA.FTZ R10, R10, R17, R10 ;  /* 0x000000110a0a7223 */ /* 0x000fc4000001000a */
[----:B------:R-:W-:Y:S02]  /*05c0*/  FFMA.FTZ R9, R9, 0.69314718246459960938, R14 ;  /* 0x3f31721809097823 */ /* 0x000fe4000001000e */
[----:B--2---:R-:W-:Y:S01]  /*05d0*/  FMUL R11, R12, R11 ;  /* 0x0000000b0c0b7220 */ /* 0x004fe20000400000 */
[----:B-1----:R-:W-:Y:S01]  /*05e0*/  FMUL R13, R13, R8 ;  /* 0x000000080d0d7220 */ /* 0x002fe20000400000 */
[----:B------:R-:W-:Y:S01]  /*05f0*/  FFMA.FTZ R10, R15, 0.69314718246459960938, R10 ;  /* 0x3f3172180f0a7823 */ /* 0x000fe2000001000a */
[----:B------:R-:W-:Y:S06]  /*0600*/  @!P5 BRA `(.L_x_1) ;  /* 0x000000000014d947 */ /* 0x000fec0003800000 */
[C---:B------:R-:W-:Y:S02]  /*0610*/  ISETP.GE.AND P3, PT, R5.reuse, -0x407fffff, PT ;  /* 0xbf8000010500780c */ /* 0x040fe40003f66270 */
[----:B------:R-:W-:-:S11]  /*0620*/  FSETP.NEU.AND P4, PT, R5, RZ, PT ;  /* 0x000000ff0500720b */ /* 0x000fd60003f8d000 */
[----:B------:R-:W-:-:S05]  /*0630*/  @P3 MOV R8, 0x7f800000 ;  /* 0x7f80000000083802 */ /* 0x000fca0000000f00 */
[----:B------:R-:W-:-:S05]  /*0640*/  @P3 FFMA.FTZ R9, R5, R8, +INF ;  /* 0x7f80000005093423 */ /* 0x000fca0000010008 */
[----:B------:R-:W-:-:S07]  /*0650*/  FSEL R9, R9, -RZ, P4 ;  /* 0x800000ff09097208 */ /* 0x000fce0002000000 */
.L_x_1:
[----:B------:R-:W-:Y:S05]  /*0660*/  BSYNC B0 ;  /* 0x0000000000007941 */ /* 0x000fea0003800000 */
.L_x_0:
[----:B------:R-:W-:Y:S04]  /*0670*/  BSSY B0, `(.L_x_2) ;  /* 0x0000007000007945 */ /* 0x000fe80003800000 */
[----:B------:R-:W-:Y:S05]  /*0680*/  @!P2 BRA `(.L_x_3) ;  /* 0x000000000014a947 */ /* 0x000fea0003800000 */
[C---:B------:R-:W-:Y:S02]  /*0690*/  ISETP.GE.AND P2, PT, R6.reuse, -0x407fffff, PT ;  /* 0xbf8000010600780c */ /* 0x040fe40003f46270 */
[----:B------:R-:W-:-:S11]  /*06a0*/  FSETP.NEU.AND P3, PT, R6, RZ, PT ;  /* 0x000000ff0600720b */ /* 0x000fd60003f6d000 */
[----:B------:R-:W-:-:S05]  /*06b0*/  @P2 MOV R5, 0x7f800000 ;  /* 0x7f80000000052802 */ /* 0x000fca0000000f00 */
[----:B------:R-:W-:-:S05]  /*06c0*/  @P2 FFMA.FTZ R10, R6, R5, +INF ;  /* 0x7f800000060a2423 */ /* 0x000fca0000010005 */
[----:B------:R-:W-:-:S07]  /*06d0*/  FSEL R10, R10, -RZ, P3 ;  /* 0x800000ff0a0a7208 */ /* 0x000fce0001800000 */
.L_x_3:
[----:B------:R-:W-:Y:S05]  /*06e0*/  BSYNC B0 ;  /* 0x0000000000007941 */ /* 0x000fea0003800000 */
.L_x_2:
[C---:B------:R-:W-:Y:S01]  /*06f0*/  FSETP.GT.AND P2, PT, -R2.reuse, RZ, PT ;  /* 0x000000ff0200720b */ /* 0x040fe20003f44100 */
[----:B------:R-:W-:Y:S01]  /*0700*/  FMUL R5, R11, R11 ;  /* 0x0000000b0b057220 */ /* 0x000fe20000400000 */
[----:B------:R-:W-:Y:S01]  /*0710*/  FSEL R6, R2, RZ, !P1 ;  /* 0x000000ff02067208 */ /* 0x000fe20004800000 */
[----:B------:R-:W-:Y:S01]  /*0720*/  FMUL R2, R13, R13 ;  /* 0x0000000d0d027220 */ /* 0x000fe20000400000 */
[----:B------:R-:W-:Y:S01]  /*0730*/  FSEL R7, R4, RZ, !P2 ;  /* 0x000000ff04077208 */ /* 0x000fe20005000000 */
[----:B-----5:R-:W-:Y:S01]  /*0740*/  FADD R4, -R3, 1 ;  /* 0x3f80000003047421 */ /* 0x020fe20000000100 */
[----:B------:R-:W-:Y:S01]  /*0750*/  FMUL R5, R5, 3 ;  /* 0x4040000005057820 */ /* 0x000fe20000400000 */
[----:B------:R-:W-:Y:S01]  /*0760*/  FMUL R2, R2, -4 ;  /* 0xc080000002027820 */ /* 0x000fe20000400000 */
[----:B------:R-:W-:Y:S01]  /*0770*/  ULDC.64 UR6, c[0x0][0x220] ;  /* 0x0000880000067ab9 */ /* 0x000fe20000000a00 */
[----:B------:R-:W-:Y:S01]  /*0780*/  FADD R10, R7, -R10 ;  /* 0x8000000a070a7221 */ /* 0x000fe20000000000 */
[----:B------:R-:W-:Y:S01]  /*0790*/  FMUL R5, R4, R5 ;  /* 0x0000000504057220 */ /* 0x000fe20000400000 */
[----:B------:R-:W-:Y:S01]  /*07a0*/  FMUL R4, R2, R3 ;  /* 0x0000000302047220 */ /* 0x000fe20000400000 */
[----:B------:R-:W-:Y:S01]  /*07b0*/  SHF.R.S32.HI R3, RZ, 0x1f, R0 ;  /* 0x0000001fff037819 */ /* 0x000fe20000011400 */
[----:B------:R-:W-:Y:S01]  /*07c0*/  FADD R9, R6, -R9 ;  /* 0x8000000906097221 */ /* 0x000fe20000000000 */
[----:B------:R-:W-:Y:S01]  /*07d0*/  LEA R2, P1, R0, UR6, 0x2 ;  /* 0x0000000600027c11 */ /* 0x000fe2000f8210ff */
[----:B------:R-:W-:-:S03]  /*07e0*/  FMUL R5, R5, R10 ;  /* 0x0000000a05057220 */ /* 0x000fc60000400000 */
[----:B------:R-:W-:Y:S01]  /*07f0*/  LEA.HI.X R3, R0, UR7, R3, 0x2, P1 ;  /* 0x0000000700037c11 */ /* 0x000fe200088f1403 */
[----:B------:R-:W-:Y:S01]  /*0800*/  FFMA R5, R4, R9, R5 ;  /* 0x0000000904057223 */ /* 0x000fe20000000005 */
[----:B------:R-:W-:Y:S07]  /*0810*/  @P0 EXIT ;  /* 0x000000000000094d */ /* 0x000fee0003800000 */
[----:B------:R-:W-:Y:S01]  /*0820*/  STG.E desc[UR4][R2.64], R5 ;  /* 0x0000000502007986 */ /* 0x000fe2000c101904 */
[----:B------:R-:W-:Y:S05]  /*0830*/  EXIT ;  /* 0x000000000000794d */ /* 0x000fea0003800000 */
.L_x_4:
[----:B------:R-:W-:-:S00]  /*0840*/  BRA `(.L_x_4) ;  /* 0xfffffffc00fc7947 */ /* 0x000fc0000383ffff */
[----:B------:R-:W-:-:S00]  /*0850*/  NOP ;  /* 0x0000000000007918 */ /* 0x000fc00000000000 */
        /* <DEDUP_REMOVED lines=10> */
.L_x_5:


//--------------------- .nv.global.init           --------------------------
	.section	.nv.global.init,"aw",@progbits
.nv.global.init:
	.type		_$_str,@object
	.size		_$_str,(.L_0 - _$_str)
_$_str:
        /*0000*/ 	.byte	0x5f, 0x5f, 0x43, 0x55, 0x44, 0x41, 0x5f, 0x46, 0x54, 0x5a, 0x00
.L_0:


//--------------------- .nv.constant0.triton_poi_fused_log_sigmoid_forward_mul_neg_pow_rsub_sigmoid_sub_0 --------------------------
	.section	.nv.constant0.triton_poi_fused_log_sigmoid_forward_mul_neg_pow_rsub_sigmoid_sub_0,"a",@progbits
	.sectionflags	@""
	.align	4
.nv.constant0.triton_poi_fused_log_sigmoid_forward_mul_neg_pow_rsub_sigmoid_sub_0:
	.zero		556
